//
// Generated by NVIDIA NVVM Compiler
//
// Compiler Build ID: CL-36424714
// Cuda compilation tools, release 13.0, V13.0.88
// Based on NVVM 20.0.0
//

.version 9.0
.target sm_100
.address_size 64

	// .globl	_Z12elementwise2PKfS0_Pf

.visible .entry _Z12elementwise2PKfS0_Pf(
	.param .u64 .ptr .align 1 _Z12elementwise2PKfS0_Pf_param_0,
	.param .u64 .ptr .align 1 _Z12elementwise2PKfS0_Pf_param_1,
	.param .u64 .ptr .align 1 _Z12elementwise2PKfS0_Pf_param_2
)
{
	.reg .b32 	%r<6>;
	.reg .b32 	%f<13>;
	.reg .b64 	%rd<11>;

	ld.param.u64 	%rd1, [_Z12elementwise2PKfS0_Pf_param_0];
	ld.param.u64 	%rd2, [_Z12elementwise2PKfS0_Pf_param_1];
	ld.param.u64 	%rd3, [_Z12elementwise2PKfS0_Pf_param_2];
	cvta.to.global.u64 	%rd4, %rd3;
	cvta.to.global.u64 	%rd5, %rd2;
	cvta.to.global.u64 	%rd6, %rd1;
	mov.u32 	%r1, %ntid.x;
	mov.u32 	%r2, %ctaid.x;
	mov.u32 	%r3, %tid.x;
	mad.lo.s32 	%r4, %r1, %r2, %r3;
	shl.b32 	%r5, %r4, 2;
	mul.wide.s32 	%rd7, %r5, 4;
	add.s64 	%rd8, %rd6, %rd7;
	ld.global.nc.v4.f32 	{%f1, %f2, %f3, %f4}, [%rd8];
	add.s64 	%rd9, %rd5, %rd7;
	ld.global.nc.v4.f32 	{%f5, %f6, %f7, %f8}, [%rd9];
	add.f32 	%f9, %f1, %f5;
	add.f32 	%f10, %f2, %f6;
	add.f32 	%f11, %f3, %f7;
	add.f32 	%f12, %f4, %f8;
	add.s64 	%rd10, %rd4, %rd7;
	st.global.v4.f32 	[%rd10], {%f9, %f10, %f11, %f12};
	ret;

}


// ===== COMPILED SASS (sm_100) =====

	.target	sm_100

	.elftype	@"ET_EXEC"


//--------------------- .note.nv.tkinfo           --------------------------
	.section	.note.nv.tkinfo,"",@"SHT_NOTE"
	.sectionflags	@"SHF_NOTE_NV_TKINFO"
	.tkinfo
        /*0018*/ 	.word	0x00000002
        /*0030*/ 	.string	""
        /*0030*/ 	.string	"ptxas"
        /*0030*/ 	.string	"Cuda compilation tools, release 13.0, V13.0.88"
        /*0030*/ 	.string	"Build cuda_13.0.r13.0/compiler.36424714_0"
        /*0030*/ 	.string	"-arch sm_100 -m 64 "



//--------------------- .note.nv.cuinfo           --------------------------
	.section	.note.nv.cuinfo,"",@"SHT_NOTE"
	.sectionflags	@"SHF_NOTE_NV_CUINFO"
        /*0018*/ 	.short	0x0002
        /*001a*/ 	.short	0x0064
        /*001c*/ 	.short	0x0082
	.zero		2


//--------------------- .nv.info                  --------------------------
	.section	.nv.info,"",@"SHT_CUDA_INFO"
	.align	4


	//----- nvinfo : EIATTR_REGCOUNT
	.align		4
        /*0000*/ 	.byte	0x04, 0x2f
        /*0002*/ 	.short	(.L_1 - .L_0)
	.align		4
.L_0:
        /*0004*/ 	.word	index@(_Z12elementwise2PKfS0_Pf)
        /*0008*/ 	.word	0x00000016


	//----- nvinfo : EIATTR_FRAME_SIZE
	.align		4
.L_1:
        /*000c*/ 	.byte	0x04, 0x11
        /*000e*/ 	.short	(.L_3 - .L_2)
	.align		4
.L_2:
        /*0010*/ 	.word	index@(_Z12elementwise2PKfS0_Pf)
        /*0014*/ 	.word	0x00000000


	//----- nvinfo : EIATTR_MIN_STACK_SIZE
	.align		4
.L_3:
        /*0018*/ 	.byte	0x04, 0x12
        /*001a*/ 	.short	(.L_5 - .L_4)
	.align		4
.L_4:
        /*001c*/ 	.word	index@(_Z12elementwise2PKfS0_Pf)
        /*0020*/ 	.word	0x00000000
.L_5:


//--------------------- .nv.compat                --------------------------
	.section	.nv.compat,"",@"SHT_CUDA_COMPAT_INFO"
	.align	4
        /*0000*/ 	.byte	0x02, 0x09, 0x00, 0x00, 0x02, 0x02, 0x01, 0x00, 0x02, 0x05, 0x05, 0x00, 0x03, 0x07, 0x01, 0x01
        /*0010*/ 	.byte	0x02, 0x03, 0x00, 0x00, 0x02, 0x06, 0x01, 0x00, 0x04, 0x0b, 0x08, 0x00, 0x09, 0x00, 0x00, 0x00
        /*0020*/ 	.byte	0x00, 0x00, 0x00, 0x00


//--------------------- .nv.info._Z12elementwise2PKfS0_Pf --------------------------
	.section	.nv.info._Z12elementwise2PKfS0_Pf,"",@"SHT_CUDA_INFO"
	.sectionflags	@""
	.align	4


	//----- nvinfo : EIATTR_CUDA_API_VERSION
	.align		4
        /*0000*/ 	.byte	0x04, 0x37
        /*0002*/ 	.short	(.L_7 - .L_6)
.L_6:
        /*0004*/ 	.word	0x00000082


	//----- nvinfo : EIATTR_KPARAM_INFO
	.align		4
.L_7:
        /*0008*/ 	.byte	0x04, 0x17
        /*000a*/ 	.short	(.L_9 - .L_8)
.L_8:
        /*000c*/ 	.word	0x00000000
        /*0010*/ 	.short	0x0002
        /*0012*/ 	.short	0x0010
        /*0014*/ 	.byte	0x00, 0xf5, 0x21, 0x00


	//----- nvinfo : EIATTR_KPARAM_INFO
	.align		4
.L_9:
        /*0018*/ 	.byte	0x04, 0x17
        /*001a*/ 	.short	(.L_11 - .L_10)
.L_10:
        /*001c*/ 	.word	0x00000000
        /*0020*/ 	.short	0x0001
        /*0022*/ 	.short	0x0008
        /*0024*/ 	.byte	0x00, 0xf5, 0x21, 0x00


	//----- nvinfo : EIATTR_KPARAM_INFO
	.align		4
.L_11:
        /*0028*/ 	.byte	0x04, 0x17
        /*002a*/ 	.short	(.L_13 - .L_12)
.L_12:
        /*002c*/ 	.word	0x00000000
        /*0030*/ 	.short	0x0000
        /*0032*/ 	.short	0x0000
        /*0034*/ 	.byte	0x00, 0xf5, 0x21, 0x00


	//----- nvinfo : EIATTR_SPARSE_MMA_MASK
	.align		4
.L_13:
        /*0038*/ 	.byte	0x03, 0x50
        /*003a*/ 	.short	0x0000


	//----- nvinfo : EIATTR_MAXREG_COUNT
	.align		4
        /*003c*/ 	.byte	0x03, 0x1b
        /*003e*/ 	.short	0x00ff


	//----- nvinfo : EIATTR_MERCURY_ISA_VERSION
	.align		4
        /*0040*/ 	.byte	0x03, 0x5f
        /*0042*/ 	.short	0x0101


	//----- nvinfo : EIATTR_VRC_CTA_INIT_COUNT
	.align		4
        /*0044*/ 	.byte	0x02, 0x4a
	.zero		1
	.zero		1


	//----- nvinfo : EIATTR_EXIT_INSTR_OFFSETS
	.align		4
        /*0048*/ 	.byte	0x04, 0x1c
        /*004a*/ 	.short	(.L_15 - .L_14)


	//   ....[0]....
.L_14:
        /*004c*/ 	.word	0x00000140


	//----- nvinfo : EIATTR_CBANK_PARAM_SIZE
	.align		4
.L_15:
        /*0050*/ 	.byte	0x03, 0x19
        /*0052*/ 	.short	0x0018


	//----- nvinfo : EIATTR_PARAM_CBANK
	.align		4
        /*0054*/ 	.byte	0x04, 0x0a
        /*0056*/ 	.short	(.L_17 - .L_16)
	.align		4
.L_16:
        /*0058*/ 	.word	index@(.nv.constant0._Z12elementwise2PKfS0_Pf)
        /*005c*/ 	.short	0x0380
        /*005e*/ 	.short	0x0018


	//----- nvinfo : EIATTR_SW_WAR
	.align		4
.L_17:
        /*0060*/ 	.byte	0x04, 0x36
        /*0062*/ 	.short	(.L_19 - .L_18)
.L_18:
        /*0064*/ 	.word	0x00000008
.L_19:


//--------------------- .nv.callgraph             --------------------------
	.section	.nv.callgraph,"",@"SHT_CUDA_CALLGRAPH"
	.align	4
	.sectionentsize	8
	.align		4
        /*0000*/ 	.word	0x00000000
	.align		4
        /*0004*/ 	.word	0xffffffff
	.align		4
        /*0008*/ 	.word	0x00000000
	.align		4
        /*000c*/ 	.word	0xfffffffe
	.align		4
        /*0010*/ 	.word	0x00000000
	.align		4
        /*0014*/ 	.word	0xfffffffd
	.align		4
        /*0018*/ 	.word	0x00000000
	.align		4
        /*001c*/ 	.word	0xfffffffc


//--------------------- .text._Z12elementwise2PKfS0_Pf --------------------------
	.section	.text._Z12elementwise2PKfS0_Pf,"ax",@progbits
	.align	128
        .global         _Z12elementwise2PKfS0_Pf
        .type           _Z12elementwise2PKfS0_Pf,@function
        .size           _Z12elementwise2PKfS0_Pf,(.L_x_1 - _Z12elementwise2PKfS0_Pf)
        .other          _Z12elementwise2PKfS0_Pf,@"STO_CUDA_ENTRY STV_DEFAULT"
_Z12elementwise2PKfS0_Pf:
.text._Z12elementwise2PKfS0_Pf:
[----:B------:R-:W-:Y:S01]  /*0000*/  LDC R1, c[0x0][0x37c] ;  /* 0x0000df00ff017b82 */ /* 0x000fe20000000800 */
[----:B------:R-:W0:Y:S01]  /*0010*/  S2R R0, SR_CTAID.X ;  /* 0x0000000000007919 */ /* 0x000e220000002500 */
[----:B------:R-:W0:Y:S06]  /*0020*/  LDCU UR6, c[0x0][0x360] ;  /* 0x00006c00ff0677ac */ /* 0x000e2c0008000800 */
[----:B------:R-:W1:Y:S01]  /*0030*/  LDC.64 R2, c[0x0][0x380] ;  /* 0x0000e000ff027b82 */ /* 0x000e620000000a00 */
[----:B------:R-:W0:Y:S01]  /*0040*/  S2R R7, SR_TID.X ;  /* 0x0000000000077919 */ /* 0x000e220000002100 */
[----:B------:R-:W2:Y:S06]  /*0050*/  LDCU.64 UR4, c[0x0][0x358] ;  /* 0x00006b00ff0477ac */ /* 0x000eac0008000a00 */
[----:B------:R-:W3:Y:S01]  /*0060*/  LDC.64 R4, c[0x0][0x388] ;  /* 0x0000e200ff047b82 */ /* 0x000ee20000000a00 */
[----:B0-----:R-:W-:-:S07]  /*0070*/  IMAD R0, R0, UR6, R7 ;  /* 0x0000000600007c24 */ /* 0x001fce000f8e0207 */
[----:B------:R-:W0:Y:S01]  /*0080*/  LDC.64 R6, c[0x0][0x390] ;  /* 0x0000e400ff067b82 */ /* 0x000e220000000a00 */
[----:B------:R-:W-:-:S05]  /*0090*/  SHF.L.U32 R9, R0, 0x2, RZ ;  /* 0x0000000200097819 */ /* 0x000fca00000006ff */
[----:B-1----:R-:W-:-:S04]  /*00a0*/  IMAD.WIDE R2, R9, 0x4, R2 ;  /* 0x0000000409027825 */ /* 0x002fc800078e0202 */
[C---:B---3--:R-:W-:Y:S01]  /*00b0*/  IMAD.WIDE R4, R9.reuse, 0x4, R4 ;  /* 0x0000000409047825 */ /* 0x048fe200078e0204 */
[----:B--2---:R-:W2:Y:S04]  /*00c0*/  LDG.E.128.CONSTANT R12, desc[UR4][R2.64] ;  /* 0x00000004020c7981 */ /* 0x004ea8000c1e9d00 */
[----:B------:R-:W2:Y:S01]  /*00d0*/  LDG.E.128.CONSTANT R16, desc[UR4][R4.64] ;  /* 0x0000000404107981 */ /* 0x000ea2000c1e9d00 */
[----:B0-----:R-:W-:-:S04]  /*00e0*/  IMAD.WIDE R6, R9, 0x4, R6 ;  /* 0x0000000409067825 */ /* 0x001fc800078e0206 */
[----:B--2---:R-:W-:Y:S01]  /*00f0*/  FADD R12, R12, R16 ;  /* 0x000000100c0c7221 */ /* 0x004fe20000000000 */
[----:B------:R-:W-:Y:S01]  /*0100*/  FADD R13, R13, R17 ;  /* 0x000000110d0d7221 */ /* 0x000fe20000000000 */
[----:B------:R-:W-:Y:S01]  /*0110*/  FADD R14, R14, R18 ;  /* 0x000000120e0e7221 */ /* 0x000fe20000000000 */
[----:B------:R-:W-:-:S05]  /*0120*/  FADD R15, R15, R19 ;  /* 0x000000130f0f7221 */ /* 0x000fca0000000000 */
[----:B------:R-:W-:Y:S01]  /*0130*/  STG.E.128 desc[UR4][R6.64], R12 ;  /* 0x0000000c06007986 */ /* 0x000fe2000c101d04 */
[----:B------:R-:W-:Y:S05]  /*0140*/  EXIT ;  /* 0x000000000000794d */ /* 0x000fea0003800000 */
.L_x_0:
[----:B------:R-:W-:-:S00]  /*0150*/  BRA `(.L_x_0) ;  /* 0xfffffffc00fc7947 */ /* 0x000fc0000383ffff */
[----:B------:R-:W-:-:S00]  /*0160*/  NOP ;  /* 0x0000000000007918 */ /* 0x000fc00000000000 */
        /* <DEDUP_REMOVED lines=9> */
.L_x_1:


//--------------------- .nv.shared.reserved.0     --------------------------
	.section	.nv.shared.reserved.0,"aw",@nobits
	.weak		__nv_reservedSMEM_offset_0_alias
	.size		__nv_reservedSMEM_offset_0_alias, 0, 64
	.other		__nv_reservedSMEM_offset_0_alias,@"STO_CUDA_RESERVED_SHARED STV_DEFAULT"
__nv_reservedSMEM_offset_0_alias:
	.zero		0
	.zero		64


//--------------------- .nv.constant0._Z12elementwise2PKfS0_Pf --------------------------
	.section	.nv.constant0._Z12elementwise2PKfS0_Pf,"a",@progbits
	.sectionflags	@""
	.align	4
.nv.constant0._Z12elementwise2PKfS0_Pf:
	.zero		920


//--------------------- SYMBOLS --------------------------

	.type		.nv.reservedSmem.offset0,@object
	.size		.nv.reservedSmem.offset0,0x4
